	.headerflags	@"EF_CUDA_TEXMODE_UNIFIED EF_CUDA_64BIT_ADDRESS EF_CUDA_ACCELERATORS EF_CUDA_SM90 EF_CUDA_VIRTUAL_SM(EF_CUDA_SM90)"
	.elftype	@"ET_EXEC"


//--------------------- .nv.info                  --------------------------
	.section	.nv.info,"",@"SHT_CUDA_INFO"
	.align	4


	//----- nvinfo : EIATTR_REGCOUNT
	.align		4
        /*0000*/ 	.byte	0x04, 0x2f
        /*0002*/ 	.short	(.L_1 - .L_0)
	.align		4
.L_0:
        /*0004*/ 	.word	index@(triton_poi_fused__prelu_kernel__unsafe_index_add_mul_sub_49)
        /*0008*/ 	.word	0x00000020


	//----- nvinfo : EIATTR_MIN_STACK_SIZE
	.align		4
.L_1:
        /*000c*/ 	.byte	0x04, 0x12
        /*000e*/ 	.short	(.L_3 - .L_2)
	.align		4
.L_2:
        /*0010*/ 	.word	index@(triton_poi_fused__prelu_kernel__unsafe_index_add_mul_sub_49)
        /*0014*/ 	.word	0x00000000


	//----- nvinfo : EIATTR_FRAME_SIZE
	.align		4
.L_3:
        /*0018*/ 	.byte	0x04, 0x11
        /*001a*/ 	.short	(.L_5 - .L_4)
	.align		4
.L_4:
        /*001c*/ 	.word	index@(triton_poi_fused__prelu_kernel__unsafe_index_add_mul_sub_49)
        /*0020*/ 	.word	0x00000000


	//----- nvinfo : EIATTR_MIN_STACK_SIZE
	.align		4
.L_5:
        /*0024*/ 	.byte	0x04, 0x12
        /*0026*/ 	.short	(.L_7 - .L_6)
	.align		4
.L_6:
        /*0028*/ 	.word	index@(triton_poi_fused__prelu_kernel__unsafe_index_add_mul_sub_49)
        /*002c*/ 	.word	0x00000000
.L_7:


//--------------------- .nv.info.triton_poi_fused__prelu_kernel__unsafe_index_add_mul_sub_49 --------------------------
	.section	.nv.info.triton_poi_fused__prelu_kernel__unsafe_index_add_mul_sub_49,"",@"SHT_CUDA_INFO"
	.sectionflags	@""
	.align	4


	//----- nvinfo : EIATTR_CUDA_API_VERSION
	.align		4
        /*0000*/ 	.byte	0x04, 0x37
        /*0002*/ 	.short	(.L_9 - .L_8)
.L_8:
        /*0004*/ 	.word	0x0000007c


	//----- nvinfo : EIATTR_KPARAM_INFO
	.align		4
.L_9:
        /*0008*/ 	.byte	0x04, 0x17
        /*000a*/ 	.short	(.L_11 - .L_10)
.L_10:
        /*000c*/ 	.word	0x00000000
        /*0010*/ 	.short	0x0009
        /*0012*/ 	.short	0x0048
        /*0014*/ 	.byte	0x00, 0xf0, 0x11, 0x00


	//----- nvinfo : EIATTR_KPARAM_INFO
	.align		4
.L_11:
        /*0018*/ 	.byte	0x04, 0x17
        /*001a*/ 	.short	(.L_13 - .L_12)
.L_12:
        /*001c*/ 	.word	0x00000000
        /*0020*/ 	.short	0x0008
        /*0022*/ 	.short	0x0040
        /*0024*/ 	.byte	0x00, 0xf4, 0x21, 0x00


	//----- nvinfo : EIATTR_KPARAM_INFO
	.align		4
.L_13:
        /*0028*/ 	.byte	0x04, 0x17
        /*002a*/ 	.short	(.L_15 - .L_14)
.L_14:
        /*002c*/ 	.word	0x00000000
        /*0030*/ 	.short	0x0007
        /*0032*/ 	.short	0x0038
        /*0034*/ 	.byte	0x00, 0xf4, 0x21, 0x00


	//----- nvinfo : EIATTR_KPARAM_INFO
	.align		4
.L_15:
        /*0038*/ 	.byte	0x04, 0x17
        /*003a*/ 	.short	(.L_17 - .L_16)
.L_16:
        /*003c*/ 	.word	0x00000000
        /*0040*/ 	.short	0x0006
        /*0042*/ 	.short	0x0030
        /*0044*/ 	.byte	0x00, 0xf4, 0x21, 0x00


	//----- nvinfo : EIATTR_KPARAM_INFO
	.align		4
.L_17:
        /*0048*/ 	.byte	0x04, 0x17
        /*004a*/ 	.short	(.L_19 - .L_18)
.L_18:
        /*004c*/ 	.word	0x00000000
        /*0050*/ 	.short	0x0005
        /*0052*/ 	.short	0x0028
        /*0054*/ 	.byte	0x00, 0xf4, 0x21, 0x00


	//----- nvinfo : EIATTR_KPARAM_INFO
	.align		4
.L_19:
        /*0058*/ 	.byte	0x04, 0x17
        /*005a*/ 	.short	(.L_21 - .L_20)
.L_20:
        /*005c*/ 	.word	0x00000000
        /*0060*/ 	.short	0x0004
        /*0062*/ 	.short	0x0020
        /*0064*/ 	.byte	0x00, 0xf4, 0x21, 0x00


	//----- nvinfo : EIATTR_KPARAM_INFO
	.align		4
.L_21:
        /*0068*/ 	.byte	0x04, 0x17
        /*006a*/ 	.short	(.L_23 - .L_22)
.L_22:
        /*006c*/ 	.word	0x00000000
        /*0070*/ 	.short	0x0003
        /*0072*/ 	.short	0x0018
        /*0074*/ 	.byte	0x00, 0xf4, 0x21, 0x00


	//----- nvinfo : EIATTR_KPARAM_INFO
	.align		4
.L_23:
        /*0078*/ 	.byte	0x04, 0x17
        /*007a*/ 	.short	(.L_25 - .L_24)
.L_24:
        /*007c*/ 	.word	0x00000000
        /*0080*/ 	.short	0x0002
        /*0082*/ 	.short	0x0010
        /*0084*/ 	.byte	0x00, 0xf4, 0x21, 0x00


	//----- nvinfo : EIATTR_KPARAM_INFO
	.align		4
.L_25:
        /*0088*/ 	.byte	0x04, 0x17
        /*008a*/ 	.short	(.L_27 - .L_26)
.L_26:
        /*008c*/ 	.word	0x00000000
        /*0090*/ 	.short	0x0001
        /*0092*/ 	.short	0x0008
        /*0094*/ 	.byte	0x00, 0xf4, 0x21, 0x00


	//----- nvinfo : EIATTR_KPARAM_INFO
	.align		4
.L_27:
        /*0098*/ 	.byte	0x04, 0x17
        /*009a*/ 	.short	(.L_29 - .L_28)
.L_28:
        /*009c*/ 	.word	0x00000000
        /*00a0*/ 	.short	0x0000
        /*00a2*/ 	.short	0x0000
        /*00a4*/ 	.byte	0x00, 0xf4, 0x21, 0x00


	//----- nvinfo : EIATTR_SPARSE_MMA_MASK
	.align		4
.L_29:
        /*00a8*/ 	.byte	0x03, 0x50
        /*00aa*/ 	.short	0x0000


	//----- nvinfo : EIATTR_MAXREG_COUNT
	.align		4
        /*00ac*/ 	.byte	0x03, 0x1b
        /*00ae*/ 	.short	0x00ff


	//----- nvinfo : EIATTR_EXIT_INSTR_OFFSETS
	.align		4
        /*00b0*/ 	.byte	0x04, 0x1c
        /*00b2*/ 	.short	(.L_31 - .L_30)


	//   ....[0]....
.L_30:
        /*00b4*/ 	.word	0x00000900


	//----- nvinfo : EIATTR_REQNTID
	.align		4
.L_31:
        /*00b8*/ 	.byte	0x04, 0x10
        /*00ba*/ 	.short	(.L_33 - .L_32)
.L_32:
        /*00bc*/ 	.word	0x00000080
        /*00c0*/ 	.word	0x00000001
        /*00c4*/ 	.word	0x00000001


	//----- nvinfo : EIATTR_CBANK_PARAM_SIZE
	.align		4
.L_33:
        /*00c8*/ 	.byte	0x03, 0x19
        /*00ca*/ 	.short	0x004c


	//----- nvinfo : EIATTR_PARAM_CBANK
	.align		4
        /*00cc*/ 	.byte	0x04, 0x0a
        /*00ce*/ 	.short	(.L_35 - .L_34)
	.align		4
.L_34:
        /*00d0*/ 	.word	index@(.nv.constant0.triton_poi_fused__prelu_kernel__unsafe_index_add_mul_sub_49)
        /*00d4*/ 	.short	0x0210
        /*00d6*/ 	.short	0x004c


	//----- nvinfo : EIATTR_SW_WAR
	.align		4
.L_35:
        /*00d8*/ 	.byte	0x04, 0x36
        /*00da*/ 	.short	(.L_37 - .L_36)
.L_36:
        /*00dc*/ 	.word	0x00000008
.L_37:


//--------------------- .nv.callgraph             --------------------------
	.section	.nv.callgraph,"",@"SHT_CUDA_CALLGRAPH"
	.align	4
	.sectionentsize	8
	.align		4
        /*0000*/ 	.word	0x00000000
	.align		4
        /*0004*/ 	.word	0xffffffff
	.align		4
        /*0008*/ 	.word	0x00000000
	.align		4
        /*000c*/ 	.word	0xfffffffe
	.align		4
        /*0010*/ 	.word	0x00000000
	.align		4
        /*0014*/ 	.word	0xfffffffd
	.align		4
        /*0018*/ 	.word	0x00000000
	.align		4
        /*001c*/ 	.word	0xfffffffc


//--------------------- .text.triton_poi_fused__prelu_kernel__unsafe_index_add_mul_sub_49 --------------------------
	.section	.text.triton_poi_fused__prelu_kernel__unsafe_index_add_mul_sub_49,"ax",@progbits
	.align	128
        .global         triton_poi_fused__prelu_kernel__unsafe_index_add_mul_sub_49
        .type           triton_poi_fused__prelu_kernel__unsafe_index_add_mul_sub_49,@function
        .size           triton_poi_fused__prelu_kernel__unsafe_index_add_mul_sub_49,(.L_x_1 - triton_poi_fused__prelu_kernel__unsafe_index_add_mul_sub_49)
        .other          triton_poi_fused__prelu_kernel__unsafe_index_add_mul_sub_49,@"STO_CUDA_ENTRY STV_DEFAULT"
triton_poi_fused__prelu_kernel__unsafe_index_add_mul_sub_49:
.text.triton_poi_fused__prelu_kernel__unsafe_index_add_mul_sub_49:
[----:B------:R-:W-:Y:S01]  /*0000*/  LDC R1, c[0x0][0x28] ;  /* 0x00000a00ff017b82 */ /* 0x000fe20000000800 */
[----:B------:R-:W1:Y:S07]  /*0010*/  S2R R0, SR_TID.X ;  /* 0x0000000000007919 */ /* 0x000e6e0000002100 */
[----:B------:R-:W2:Y:S01]  /*0020*/  LDC.64 R14, c[0x0][0x218] ;  /* 0x00008600ff0e7b82 */ /* 0x000ea20000000a00 */
[----:B------:R-:W-:Y:S01]  /*0030*/  ULDC.64 UR4, c[0x0][0x208] ;  /* 0x0000820000047ab9 */ /* 0x000fe20000000a00 */
[----:B------:R-:W-:Y:S01]  /*0040*/  ULDC.64 UR6, c[0x0][0x228] ;  /* 0x00008a0000067ab9 */ /* 0x000fe20000000a00 */
[----:B------:R-:W3:Y:S05]  /*0050*/  S2R R16, SR_CTAID.X ;  /* 0x0000000000107919 */ /* 0x000eea0000002500 */
[----:B------:R-:W4:Y:S08]  /*0060*/  LDC.64 R4, c[0x0][0x220] ;  /* 0x00008800ff047b82 */ /* 0x000f300000000a00 */
[----:B------:R-:W5:Y:S01]  /*0070*/  LDC.64 R8, c[0x0][0x248] ;  /* 0x00009200ff087b82 */ /* 0x000f620000000a00 */
[----:B-1----:R-:W-:-:S05]  /*0080*/  IMAD.SHL.U32 R0, R0, 0x2, RZ ;  /* 0x0000000200007824 */ /* 0x002fca00078e00ff */
[----:B------:R-:W-:-:S05]  /*0090*/  LOP3.LUT R3, R0, 0xfe, RZ, 0xc0, !PT ;  /* 0x000000fe00037812 */ /* 0x000fca00078ec0ff */
[----:B---3--:R-:W-:-:S05]  /*00a0*/  IMAD R2, R16, 0x100, R3 ;  /* 0x0000010010027824 */ /* 0x008fca00078e0203 */
[----:B------:R-:W-:-:S04]  /*00b0*/  SHF.R.S32.HI R3, RZ, 0x1f, R2 ;  /* 0x0000001fff037819 */ /* 0x000fc80000011402 */
[----:B------:R-:W-:-:S04]  /*00c0*/  LEA.HI R0, R3, R2, RZ, 0x3 ;  /* 0x0000000203007211 */ /* 0x000fc800078f18ff */
[----:B------:R-:W-:Y:S02]  /*00d0*/  SHF.R.S32.HI R3, RZ, 0x3, R0 ;  /* 0x00000003ff037819 */ /* 0x000fe40000011400 */
[----:B------:R-:W-:Y:S02]  /*00e0*/  LOP3.LUT R7, R0, 0xfffffff8, RZ, 0xc0, !PT ;  /* 0xfffffff800077812 */ /* 0x000fe400078ec0ff */
[----:B------:R-:W-:-:S03]  /*00f0*/  LEA.HI R6, R3, R3, RZ, 0x3 ;  /* 0x0000000303067211 */ /* 0x000fc600078f18ff */
[----:B------:R-:W-:Y:S01]  /*0100*/  IMAD.IADD R0, R2, 0x1, -R7 ;  /* 0x0000000102007824 */ /* 0x000fe200078e0a07 */
[----:B------:R-:W-:-:S05]  /*0110*/  LOP3.LUT R6, R6, 0xfffffff8, RZ, 0xc0, !PT ;  /* 0xfffffff806067812 */ /* 0x000fca00078ec0ff */
[----:B------:R-:W-:-:S04]  /*0120*/  IMAD.IADD R3, R3, 0x1, -R6 ;  /* 0x0000000103037824 */ /* 0x000fc800078e0a06 */
[----:B--2---:R-:W-:-:S06]  /*0130*/  IMAD.WIDE R14, R3, 0x8, R14 ;  /* 0x00000008030e7825 */ /* 0x004fcc00078e020e */
[----:B------:R-:W2:Y:S01]  /*0140*/  LDG.E.EL.64 R14, desc[UR4][R14.64] ;  /* 0x000000040e0e7981 */ /* 0x000ea2000c2e1b00 */
[----:B----4-:R-:W-:-:S04]  /*0150*/  IMAD.WIDE R4, R0, 0x8, R4 ;  /* 0x0000000800047825 */ /* 0x010fc800078e0204 */
[----:B-----5:R-:W-:Y:S02]  /*0160*/  IMAD.WIDE R12, R3, 0x8, R8 ;  /* 0x00000008030c7825 */ /* 0x020fe400078e0208 */
[----:B------:R-:W1:Y:S01]  /*0170*/  LDC.64 R8, c[0x0][0x238] ;  /* 0x00008e00ff087b82 */ /* 0x000e620000000a00 */
[----:B------:R-:W3:Y:S04]  /*0180*/  LDG.E.EL.128 R4, desc[UR4][R4.64] ;  /* 0x0000000404047981 */ /* 0x000ee8000c2e1d00 */
[----:B------:R-:W4:Y:S01]  /*0190*/  LDG.E.EL.64 R12, desc[UR4][R12.64] ;  /* 0x000000040c0c7981 */ /* 0x000f22000c2e1b00 */
[----:B-1----:R-:W-:-:S06]  /*01a0*/  IMAD.WIDE R8, R0, 0x8, R8 ;  /* 0x0000000800087825 */ /* 0x002fcc00078e0208 */
[----:B------:R-:W5:Y:S01]  /*01b0*/  LDG.E.EL.128 R8, desc[UR4][R8.64] ;  /* 0x0000000408087981 */ /* 0x000f62000c2e1d00 */
[----:B------:R-:W-:Y:S02]  /*01c0*/  SHF.R.S32.HI R16, RZ, 0x17, R16 ;  /* 0x00000017ff107819 */ /* 0x000fe40000011410 */
[----:B--2---:R-:W-:-:S04]  /*01d0*/  SHF.R.U32.HI R17, RZ, 0x1d, R15 ;  /* 0x0000001dff117819 */ /* 0x004fc8000001160f */
[----:B------:R-:W-:-:S04]  /*01e0*/  LOP3.LUT R17, R17, 0x4, RZ, 0xc0, !PT ;  /* 0x0000000411117812 */ /* 0x000fc800078ec0ff */
[----:B------:R-:W-:Y:S02]  /*01f0*/  IADD3 R14, P0, R14, R17, RZ ;  /* 0x000000110e0e7210 */ /* 0x000fe40007f1e0ff */
[C---:B---3--:R-:W-:Y:S02]  /*0200*/  LEA R18, P1, R4.reuse, UR6, 0x2 ;  /* 0x0000000604127c11 */ /* 0x048fe4000f8210ff */
[----:B------:R-:W-:Y:S01]  /*0210*/  SHF.R.U32.HI R21, RZ, 0x1b, R7 ;  /* 0x0000001bff157819 */ /* 0x000fe20000011607 */
[----:B------:R-:W-:Y:S01]  /*0220*/  IMAD.X R17, RZ, RZ, R15, P0 ;  /* 0x000000ffff117224 */ /* 0x000fe200000e060f */
[--C-:B------:R-:W-:Y:S02]  /*0230*/  SHF.R.U32.HI R15, RZ, 0x1b, R5.reuse ;  /* 0x0000001bff0f7819 */ /* 0x100fe40000011605 */
[----:B------:R-:W-:Y:S02]  /*0240*/  LEA.HI.X R4, R4, UR7, R5, 0x2, P1 ;  /* 0x0000000704047c11 */ /* 0x000fe400088f1405 */
[----:B------:R-:W-:-:S02]  /*0250*/  LEA R22, P0, R6, UR6, 0x2 ;  /* 0x0000000606167c11 */ /* 0x000fc4000f8010ff */
[----:B----4-:R-:W-:Y:S02]  /*0260*/  SHF.R.U32.HI R5, RZ, 0x1d, R13 ;  /* 0x0000001dff057819 */ /* 0x010fe4000001160d */
[----:B------:R-:W-:Y:S02]  /*0270*/  LEA.HI.X R20, R6, UR7, R7, 0x2, P0 ;  /* 0x0000000706147c11 */ /* 0x000fe400080f1407 */
[----:B------:R-:W-:Y:S02]  /*0280*/  LOP3.LUT R7, R5, 0x4, RZ, 0xc0, !PT ;  /* 0x0000000405077812 */ /* 0x000fe400078ec0ff */
[----:B------:R-:W-:Y:S02]  /*0290*/  LOP3.LUT R15, R15, 0x10, RZ, 0xc0, !PT ;  /* 0x000000100f0f7812 */ /* 0x000fe400078ec0ff */
[----:B------:R-:W-:Y:S01]  /*02a0*/  SGXT R5, R16, 0x1 ;  /* 0x000000011005781a */ /* 0x000fe20000000200 */
[----:B------:R-:W-:Y:S01]  /*02b0*/  IMAD.SHL.U32 R16, R14, 0x10, RZ ;  /* 0x000000100e107824 */ /* 0x000fe200078e00ff */
[----:B------:R-:W-:-:S02]  /*02c0*/  IADD3 R12, P2, R12, R7, RZ ;  /* 0x000000070c0c7210 */ /* 0x000fc40007f5e0ff */
[----:B------:R-:W-:Y:S02]  /*02d0*/  IADD3 R7, P0, R15, R18, RZ ;  /* 0x000000120f077210 */ /* 0x000fe40007f1e0ff */
[----:B------:R-:W-:Y:S01]  /*02e0*/  LEA.HI R5, R5, R2, RZ, 0x6 ;  /* 0x0000000205057211 */ /* 0x000fe200078f30ff */
[----:B------:R-:W-:Y:S01]  /*02f0*/  IMAD.X R19, RZ, RZ, R13, P2 ;  /* 0x000000ffff137224 */ /* 0x000fe200010e060d */
[----:B------:R-:W-:Y:S01]  /*0300*/  LOP3.LUT R21, R21, 0x10, RZ, 0xc0, !PT ;  /* 0x0000001015157812 */ /* 0x000fe200078ec0ff */
[----:B------:R-:W-:Y:S01]  /*0310*/  IMAD.X R6, RZ, RZ, R4, P0 ;  /* 0x000000ffff067224 */ /* 0x000fe200000e0604 */
[----:B------:R-:W-:Y:S01]  /*0320*/  SHF.L.U64.HI R17, R14, 0x4, R17 ;  /* 0x000000040e117819 */ /* 0x000fe20000010211 */
[----:B------:R-:W-:Y:S01]  /*0330*/  IMAD.SHL.U32 R18, R12, 0x10, RZ ;  /* 0x000000100c127824 */ /* 0x000fe200078e00ff */
[----:B------:R-:W-:Y:S02]  /*0340*/  IADD3 R24, P0, R16, R7, RZ ;  /* 0x0000000710187210 */ /* 0x000fe40007f1e0ff */
[----:B------:R-:W-:-:S02]  /*0350*/  SHF.R.S32.HI R5, RZ, 0x6, R5 ;  /* 0x00000006ff057819 */ /* 0x000fc40000011405 */
[----:B------:R-:W-:Y:S01]  /*0360*/  IADD3 R21, P1, R21, R22, RZ ;  /* 0x0000001615157210 */ /* 0x000fe20007f3e0ff */
[----:B------:R-:W-:Y:S01]  /*0370*/  IMAD.X R25, R17, 0x1, R6, P0 ;  /* 0x0000000111197824 */ /* 0x000fe200000e0606 */
[C---:B------:R-:W-:Y:S01]  /*0380*/  LEA.HI R13, R5.reuse, R5, RZ, 0x6 ;  /* 0x00000005050d7211 */ /* 0x040fe200078f30ff */
[----:B------:R-:W-:Y:S01]  /*0390*/  IMAD.SHL.U32 R4, R5, 0x10, RZ ;  /* 0x0000001005047824 */ /* 0x000fe200078e00ff */
[----:B-----5:R-:W-:Y:S01]  /*03a0*/  LEA R26, P0, R8, UR6, 0x2 ;  /* 0x00000006081a7c11 */ /* 0x020fe2000f8010ff */
[----:B------:R-:W-:Y:S01]  /*03b0*/  IMAD.X R20, RZ, RZ, R20, P1 ;  /* 0x000000ffff147224 */ /* 0x000fe200008e0614 */
[----:B------:R-:W-:Y:S01]  /*03c0*/  IADD3 R14, P1, R21, R16, RZ ;  /* 0x00000010150e7210 */ /* 0x000fe20007f3e0ff */
[----:B------:R-:W-:Y:S01]  /*03d0*/  IMAD.WIDE R24, R4, 0x4, R24 ;  /* 0x0000000404187825 */ /* 0x000fe200078e0218 */
[----:B------:R-:W-:Y:S02]  /*03e0*/  LOP3.LUT R22, R13, 0xffffffc0, RZ, 0xc0, !PT ;  /* 0xffffffc00d167812 */ /* 0x000fe400078ec0ff */
[----:B------:R-:W-:-:S02]  /*03f0*/  SHF.L.U64.HI R19, R12, 0x4, R19 ;  /* 0x000000040c137819 */ /* 0x000fc40000010213 */
[--C-:B------:R-:W-:Y:S01]  /*0400*/  SHF.R.U32.HI R29, RZ, 0x1b, R9.reuse ;  /* 0x0000001bff1d7819 */ /* 0x100fe20000011609 */
[----:B------:R-:W-:Y:S01]  /*0410*/  IMAD.IADD R5, R5, 0x1, -R22 ;  /* 0x0000000105057824 */ /* 0x000fe200078e0a16 */
[----:B------:R-:W-:Y:S02]  /*0420*/  LEA.HI.X R28, R8, UR7, R9, 0x2, P0 ;  /* 0x00000007081c7c11 */ /* 0x000fe400080f1409 */
[----:B------:R-:W-:Y:S01]  /*0430*/  IADD3 R12, P2, R18, R7, RZ ;  /* 0x00000007120c7210 */ /* 0x000fe20007f5e0ff */
[----:B------:R-:W1:Y:S01]  /*0440*/  LDC.64 R8, c[0x0][0x230] ;  /* 0x00008c00ff087b82 */ /* 0x000e620000000a00 */
[----:B------:R-:W-:Y:S01]  /*0450*/  IADD3.X R15, R20, R17, RZ, P1, !PT ;  /* 0x00000011140f7210 */ /* 0x000fe20000ffe4ff */
[----:B------:R-:W2:Y:S01]  /*0460*/  LDG.E.EL R7, desc[UR4][R24.64] ;  /* 0x0000000418077981 */ /* 0x000ea2000c2e1900 */
[----:B------:R-:W-:Y:S01]  /*0470*/  SHF.R.U32.HI R22, RZ, 0x1b, R11 ;  /* 0x0000001bff167819 */ /* 0x000fe2000001160b */
[----:B------:R-:W-:Y:S01]  /*0480*/  IMAD.X R13, R19, 0x1, R6, P2 ;  /* 0x00000001130d7824 */ /* 0x000fe200010e0606 */
[----:B------:R-:W-:Y:S01]  /*0490*/  LOP3.LUT R29, R29, 0x10, RZ, 0xc0, !PT ;  /* 0x000000101d1d7812 */ /* 0x000fe200078ec0ff */
[----:B------:R-:W-:Y:S01]  /*04a0*/  IMAD.WIDE R14, R4, 0x4, R14 ;  /* 0x00000004040e7825 */ /* 0x000fe200078e020e */
[----:B------:R-:W-:-:S02]  /*04b0*/  LEA R27, P1, R10, UR6, 0x2 ;  /* 0x000000060a1b7c11 */ /* 0x000fc4000f8210ff */
[----:B------:R-:W-:Y:S01]  /*04c0*/  LOP3.LUT R22, R22, 0x10, RZ, 0xc0, !PT ;  /* 0x0000001016167812 */ /* 0x000fe200078ec0ff */
[----:B------:R-:W-:Y:S01]  /*04d0*/  IMAD.WIDE R12, R4, 0x4, R12 ;  /* 0x00000004040c7825 */ /* 0x000fe200078e020c */
[----:B------:R-:W-:Y:S01]  /*04e0*/  IADD3 R29, P0, R29, R26, RZ ;  /* 0x0000001a1d1d7210 */ /* 0x000fe20007f1e0ff */
[----:B------:R3:W4:Y:S01]  /*04f0*/  LDG.E.EL R6, desc[UR4][R14.64] ;  /* 0x000000040e067981 */ /* 0x000722000c2e1900 */
[----:B------:R-:W-:Y:S02]  /*0500*/  LEA.HI.X R11, R10, UR7, R11, 0x2, P1 ;  /* 0x000000070a0b7c11 */ /* 0x000fe400088f140b */
[----:B------:R-:W-:Y:S01]  /*0510*/  IADD3 R10, P3, R18, R21, RZ ;  /* 0x00000015120a7210 */ /* 0x000fe20007f7e0ff */
[----:B------:R5:W4:Y:S01]  /*0520*/  LDG.E.EL R23, desc[UR4][R12.64] ;  /* 0x000000040c177981 */ /* 0x000b22000c2e1900 */
[----:B---3--:R-:W-:Y:S01]  /*0530*/  IADD3 R15, P1, R22, R27, RZ ;  /* 0x0000001b160f7210 */ /* 0x008fe20007f3e0ff */
[----:B------:R-:W-:Y:S01]  /*0540*/  IMAD.X R22, RZ, RZ, R28, P0 ;  /* 0x000000ffff167224 */ /* 0x000fe200000e061c */
[----:B------:R-:W-:-:S02]  /*0550*/  IADD3 R14, P4, R18, R29, RZ ;  /* 0x0000001d120e7210 */ /* 0x000fc40007f9e0ff */
[----:B0----5:R-:W-:Y:S01]  /*0560*/  IADD3 R12, P0, R29, R16, RZ ;  /* 0x000000101d0c7210 */ /* 0x021fe20007f1e0ff */
[----:B------:R-:W-:Y:S01]  /*0570*/  IMAD.X R24, RZ, RZ, R11, P1 ;  /* 0x000000ffff187224 */ /* 0x000fe200008e060b */
[----:B------:R-:W-:Y:S02]  /*0580*/  IADD3 R16, P2, R15, R16, RZ ;  /* 0x000000100f107210 */ /* 0x000fe40007f5e0ff */
[----:B------:R-:W-:Y:S01]  /*0590*/  IADD3 R18, P5, R18, R15, RZ ;  /* 0x0000000f12127210 */ /* 0x000fe20007fbe0ff */
[--C-:B------:R-:W-:Y:S01]  /*05a0*/  IMAD.X R13, R22, 0x1, R17.reuse, P0 ;  /* 0x00000001160d7824 */ /* 0x100fe200000e0611 */
[----:B------:R-:W-:Y:S01]  /*05b0*/  IADD3.X R11, R19, R20, RZ, P3, !PT ;  /* 0x00000014130b7210 */ /* 0x000fe20001ffe4ff */
[C---:B------:R-:W-:Y:S01]  /*05c0*/  IMAD.X R15, R19.reuse, 0x1, R22, P4 ;  /* 0x00000001130f7824 */ /* 0x040fe200020e0616 */
[----:B------:R-:W0:Y:S01]  /*05d0*/  LDC.64 R20, c[0x0][0x240] ;  /* 0x00009000ff147b82 */ /* 0x000e220000000a00 */
[----:B------:R-:W-:Y:S02]  /*05e0*/  IMAD.X R17, R24, 0x1, R17, P2 ;  /* 0x0000000118117824 */ /* 0x000fe400010e0611 */
[----:B------:R-:W-:-:S02]  /*05f0*/  IMAD.X R19, R19, 0x1, R24, P5 ;  /* 0x0000000113137824 */ /* 0x000fc400028e0618 */
[----:B-1----:R-:W-:-:S04]  /*0600*/  IMAD.WIDE R8, R5, 0x4, R8 ;  /* 0x0000000405087825 */ /* 0x002fc800078e0208 */
[C---:B------:R-:W-:Y:S02]  /*0610*/  IMAD.WIDE R10, R4.reuse, 0x4, R10 ;  /* 0x00000004040a7825 */ /* 0x040fe400078e020a */
[----:B------:R-:W3:Y:S02]  /*0620*/  LDG.E.EL R9, desc[UR4][R8.64] ;  /* 0x0000000408097981 */ /* 0x000ee4000c2e1900 */
[C---:B------:R-:W-:Y:S02]  /*0630*/  IMAD.WIDE R12, R4.reuse, 0x4, R12 ;  /* 0x00000004040c7825 */ /* 0x040fe400078e020c */
[----:B------:R-:W5:Y:S02]  /*0640*/  LDG.E.EL R10, desc[UR4][R10.64] ;  /* 0x000000040a0a7981 */ /* 0x000f64000c2e1900 */
[C---:B------:R-:W-:Y:S02]  /*0650*/  IMAD.WIDE R14, R4.reuse, 0x4, R14 ;  /* 0x00000004040e7825 */ /* 0x040fe400078e020e */
[----:B------:R-:W5:Y:S02]  /*0660*/  LDG.E.EL R12, desc[UR4][R12.64] ;  /* 0x000000040c0c7981 */ /* 0x000f64000c2e1900 */
[----:B------:R-:W-:-:S02]  /*0670*/  IMAD.WIDE R16, R4, 0x4, R16 ;  /* 0x0000000404107825 */ /* 0x000fc400078e0210 */
[----:B------:R-:W5:Y:S02]  /*0680*/  LDG.E.EL R14, desc[UR4][R14.64] ;  /* 0x000000040e0e7981 */ /* 0x000f64000c2e1900 */
[----:B------:R-:W-:Y:S02]  /*0690*/  IMAD.WIDE R18, R4, 0x4, R18 ;  /* 0x0000000404127825 */ /* 0x000fe400078e0212 */
[----:B------:R-:W1:Y:S01]  /*06a0*/  LDC.64 R4, c[0x0][0x250] ;  /* 0x00009400ff047b82 */ /* 0x000e620000000a00 */
[----:B------:R-:W5:Y:S04]  /*06b0*/  LDG.E.EL R17, desc[UR4][R16.64] ;  /* 0x0000000410117981 */ /* 0x000f68000c2e1900 */
[----:B------:R-:W5:Y:S01]  /*06c0*/  LDG.E.EL R18, desc[UR4][R18.64] ;  /* 0x0000000412127981 */ /* 0x000f62000c2e1900 */
[----:B0-----:R-:W-:-:S06]  /*06d0*/  IMAD.WIDE R20, R0, 0x4, R20 ;  /* 0x0000000400147825 */ /* 0x001fcc00078e0214 */
[----:B------:R-:W5:Y:S01]  /*06e0*/  LDG.E.EL.64 R20, desc[UR4][R20.64] ;  /* 0x0000000414147981 */ /* 0x000f62000c2e1b00 */
[----:B-1----:R-:W-:Y:S02]  /*06f0*/  IMAD.WIDE R24, R3, 0x4, R4 ;  /* 0x0000000403187825 */ /* 0x002fe400078e0204 */
[----:B------:R-:W0:Y:S04]  /*0700*/  LDC.64 R4, c[0x0][0x210] ;  /* 0x00008400ff047b82 */ /* 0x000e280000000a00 */
[----:B------:R-:W5:Y:S01]  /*0710*/  LDG.E.EL R24, desc[UR4][R24.64] ;  /* 0x0000000418187981 */ /* 0x000f62000c2e1900 */
[----:B0-----:R-:W-:Y:S01]  /*0720*/  IMAD.WIDE R4, R2, 0x4, R4 ;  /* 0x0000000402047825 */ /* 0x001fe200078e0204 */
[----:B--2---:R-:W-:Y:S02]  /*0730*/  FSETP.GT.AND P6, PT, R7, RZ, PT ;  /* 0x000000ff0700720b */ /* 0x004fe40003fc4000 */
[----:B----4-:R-:W-:-:S02]  /*0740*/  FSETP.GT.AND P2, PT, R6, RZ, PT ;  /* 0x000000ff0600720b */ /* 0x010fc40003f44000 */
[----:B------:R-:W-:-:S09]  /*0750*/  FSETP.GT.AND P4, PT, R23, RZ, PT ;  /* 0x000000ff1700720b */ /* 0x000fd20003f84000 */
[----:B---3--:R-:W-:Y:S01]  /*0760*/  @!P6 FMUL R7, R9, R7 ;  /* 0x000000070907e220 */ /* 0x008fe20000400000 */
[----:B-----5:R-:W-:Y:S02]  /*0770*/  FSETP.GT.AND P1, PT, R10, RZ, PT ;  /* 0x000000ff0a00720b */ /* 0x020fe40003f24000 */
[----:B------:R-:W-:Y:S02]  /*0780*/  FSETP.GT.AND P5, PT, R12, RZ, PT ;  /* 0x000000ff0c00720b */ /* 0x000fe40003fa4000 */
[----:B------:R-:W-:Y:S02]  /*0790*/  FSETP.GT.AND P3, PT, R14, RZ, PT ;  /* 0x000000ff0e00720b */ /* 0x000fe40003f64000 */
[----:B------:R-:W-:Y:S02]  /*07a0*/  FSETP.GT.AND P0, PT, R17, RZ, PT ;  /* 0x000000ff1100720b */ /* 0x000fe40003f04000 */
[----:B------:R-:W-:-:S07]  /*07b0*/  FSETP.GT.AND P6, PT, R18, RZ, PT ;  /* 0x000000ff1200720b */ /* 0x000fce0003fc4000 */
[C---:B------:R-:W-:Y:S01]  /*07c0*/  @!P5 FMUL R12, R9.reuse, R12 ;  /* 0x0000000c090cd220 */ /* 0x040fe20000400000 */
[C---:B------:R-:W-:Y:S01]  /*07d0*/  @!P4 FMUL R23, R9.reuse, R23 ;  /* 0x000000170917c220 */ /* 0x040fe20000400000 */
[C---:B------:R-:W-:Y:S01]  /*07e0*/  @!P2 FMUL R6, R9.reuse, R6 ;  /* 0x000000060906a220 */ /* 0x040fe20000400000 */
[C---:B------:R-:W-:Y:S01]  /*07f0*/  @!P3 FMUL R14, R9.reuse, R14 ;  /* 0x0000000e090eb220 */ /* 0x040fe20000400000 */
[C---:B------:R-:W-:Y:S01]  /*0800*/  @!P1 FMUL R10, R9.reuse, R10 ;  /* 0x0000000a090a9220 */ /* 0x040fe20000400000 */
[C---:B------:R-:W-:Y:S01]  /*0810*/  @!P0 FMUL R17, R9.reuse, R17 ;  /* 0x0000001109118220 */ /* 0x040fe20000400000 */
[----:B------:R-:W-:Y:S01]  /*0820*/  @!P6 FMUL R18, R9, R18 ;  /* 0x000000120912e220 */ /* 0x000fe20000400000 */
[----:B------:R-:W-:Y:S01]  /*0830*/  FADD R12, -R7, R12 ;  /* 0x0000000c070c7221 */ /* 0x000fe20000000100 */
[----:B------:R-:W-:Y:S01]  /*0840*/  FADD R14, -R23, R14 ;  /* 0x0000000e170e7221 */ /* 0x000fe20000000100 */
[----:B------:R-:W-:Y:S01]  /*0850*/  FADD R17, -R6, R17 ;  /* 0x0000001106117221 */ /* 0x000fe20000000100 */
[----:B------:R-:W-:Y:S01]  /*0860*/  FADD R3, -R10, R18 ;  /* 0x000000120a037221 */ /* 0x000fe20000000100 */
[C---:B------:R-:W-:Y:S01]  /*0870*/  FFMA R7, R20.reuse, R12, R7 ;  /* 0x0000000c14077223 */ /* 0x040fe20000000007 */
[----:B------:R-:W-:Y:S01]  /*0880*/  FFMA R14, R20, R14, R23 ;  /* 0x0000000e140e7223 */ /* 0x000fe20000000017 */
[C---:B------:R-:W-:Y:S01]  /*0890*/  FFMA R17, R21.reuse, R17, R6 ;  /* 0x0000001115117223 */ /* 0x040fe20000000006 */
[----:B------:R-:W-:-:S02]  /*08a0*/  FFMA R10, R21, R3, R10 ;  /* 0x00000003150a7223 */ /* 0x000fc4000000000a */
[----:B------:R-:W-:Y:S02]  /*08b0*/  FADD R14, -R7, R14 ;  /* 0x0000000e070e7221 */ /* 0x000fe40000000100 */
[----:B------:R-:W-:Y:S02]  /*08c0*/  FADD R10, -R17, R10 ;  /* 0x0000000a110a7221 */ /* 0x000fe40000000100 */
[C---:B------:R-:W-:Y:S02]  /*08d0*/  FFMA R14, R24.reuse, R14, R7 ;  /* 0x0000000e180e7223 */ /* 0x040fe40000000007 */
[----:B------:R-:W-:-:S05]  /*08e0*/  FFMA R15, R24, R10, R17 ;  /* 0x0000000a180f7223 */ /* 0x000fca0000000011 */
[----:B------:R-:W-:Y:S01]  /*08f0*/  STG.E.64 desc[UR4][R4.64], R14 ;  /* 0x0000000e04007986 */ /* 0x000fe2000c101b04 */
[----:B------:R-:W-:Y:S05]  /*0900*/  EXIT ;  /* 0x000000000000794d */ /* 0x000fea0003800000 */
.L_x_0:
[----:B------:R-:W-:-:S00]  /*0910*/  BRA `(.L_x_0) ;  /* 0xfffffffc00fc7947 */ /* 0x000fc0000383ffff */
[----:B------:R-:W-:-:S00]  /*0920*/  NOP ;  /* 0x0000000000007918 */ /* 0x000fc00000000000 */
        /* <DEDUP_REMOVED lines=13> */
.L_x_1:


//--------------------- .nv.constant0.triton_poi_fused__prelu_kernel__unsafe_index_add_mul_sub_49 --------------------------
	.section	.nv.constant0.triton_poi_fused__prelu_kernel__unsafe_index_add_mul_sub_49,"a",@progbits
	.sectionflags	@""
	.align	4
.nv.constant0.triton_poi_fused__prelu_kernel__unsafe_index_add_mul_sub_49:
	.zero		604
